//
// Generated by NVIDIA NVVM Compiler
//
// Compiler Build ID: CL-36424714
// Cuda compilation tools, release 13.0, V13.0.88
// Based on NVVM 20.0.0
//

.version 9.0
.target sm_100
.address_size 64

	// .globl	_Z19collateSegments_gpuPiS_S_i

.visible .entry _Z19collateSegments_gpuPiS_S_i(
	.param .u64 .ptr .align 1 _Z19collateSegments_gpuPiS_S_i_param_0,
	.param .u64 .ptr .align 1 _Z19collateSegments_gpuPiS_S_i_param_1,
	.param .u64 .ptr .align 1 _Z19collateSegments_gpuPiS_S_i_param_2,
	.param .u32 _Z19collateSegments_gpuPiS_S_i_param_3
)
{
	.reg .pred 	%p<25>;
	.reg .b32 	%r<157>;
	.reg .b64 	%rd<66>;

	ld.param.u64 	%rd19, [_Z19collateSegments_gpuPiS_S_i_param_0];
	ld.param.u64 	%rd20, [_Z19collateSegments_gpuPiS_S_i_param_1];
	ld.param.u64 	%rd21, [_Z19collateSegments_gpuPiS_S_i_param_2];
	ld.param.u32 	%r78, [_Z19collateSegments_gpuPiS_S_i_param_3];
	cvta.to.global.u64 	%rd1, %rd19;
	cvta.to.global.u64 	%rd2, %rd21;
	cvta.to.global.u64 	%rd3, %rd20;
	add.s32 	%r1, %r78, -1;
	setp.lt.s32 	%p1, %r78, 2;
	mov.b64 	%rd64, 0;
	mov.u64 	%rd65, %rd64;
	@%p1 bra 	$L__BB0_40;
	add.s32 	%r81, %r78, -2;
	and.b32  	%r2, %r1, 7;
	setp.lt.u32 	%p2, %r81, 7;
	mov.b32 	%r121, 0;
	mov.u32 	%r156, %r121;
	@%p2 bra 	$L__BB0_20;
	and.b32  	%r156, %r1, -8;
	neg.s32 	%r118, %r156;
	add.s64 	%rd63, %rd1, 16;
	add.s64 	%rd62, %rd3, 16;
	mov.b32 	%r121, 0;
$L__BB0_3:
	.pragma "nounroll";
	ld.global.u32 	%r122, [%rd63+-16];
	ld.global.u32 	%r83, [%rd63+-12];
	setp.eq.s32 	%p3, %r122, %r83;
	@%p3 bra 	$L__BB0_5;
	ld.global.u32 	%r84, [%rd62+-16];
	add.s32 	%r8, %r121, 1;
	mul.wide.s32 	%rd22, %r121, 4;
	add.s64 	%rd23, %rd2, %rd22;
	st.global.u32 	[%rd23], %r84;
	ld.global.u32 	%r122, [%rd63+-12];
	mov.u32 	%r121, %r8;
$L__BB0_5:
	ld.global.u32 	%r85, [%rd63+-8];
	setp.eq.s32 	%p4, %r122, %r85;
	@%p4 bra 	$L__BB0_7;
	ld.global.u32 	%r86, [%rd62+-12];
	add.s32 	%r12, %r121, 1;
	mul.wide.s32 	%rd24, %r121, 4;
	add.s64 	%rd25, %rd2, %rd24;
	st.global.u32 	[%rd25], %r86;
	ld.global.u32 	%r122, [%rd63+-8];
	mov.u32 	%r121, %r12;
$L__BB0_7:
	ld.global.u32 	%r87, [%rd63+-4];
	setp.eq.s32 	%p5, %r122, %r87;
	@%p5 bra 	$L__BB0_9;
	ld.global.u32 	%r88, [%rd62+-8];
	add.s32 	%r16, %r121, 1;
	mul.wide.s32 	%rd26, %r121, 4;
	add.s64 	%rd27, %rd2, %rd26;
	st.global.u32 	[%rd27], %r88;
	ld.global.u32 	%r122, [%rd63+-4];
	mov.u32 	%r121, %r16;
$L__BB0_9:
	ld.global.u32 	%r89, [%rd63];
	setp.eq.s32 	%p6, %r122, %r89;
	@%p6 bra 	$L__BB0_11;
	ld.global.u32 	%r90, [%rd62+-4];
	add.s32 	%r20, %r121, 1;
	mul.wide.s32 	%rd28, %r121, 4;
	add.s64 	%rd29, %rd2, %rd28;
	st.global.u32 	[%rd29], %r90;
	ld.global.u32 	%r122, [%rd63];
	mov.u32 	%r121, %r20;
$L__BB0_11:
	ld.global.u32 	%r91, [%rd63+4];
	setp.eq.s32 	%p7, %r122, %r91;
	@%p7 bra 	$L__BB0_13;
	ld.global.u32 	%r92, [%rd62];
	add.s32 	%r24, %r121, 1;
	mul.wide.s32 	%rd30, %r121, 4;
	add.s64 	%rd31, %rd2, %rd30;
	st.global.u32 	[%rd31], %r92;
	ld.global.u32 	%r122, [%rd63+4];
	mov.u32 	%r121, %r24;
$L__BB0_13:
	ld.global.u32 	%r93, [%rd63+8];
	setp.eq.s32 	%p8, %r122, %r93;
	@%p8 bra 	$L__BB0_15;
	ld.global.u32 	%r94, [%rd62+4];
	add.s32 	%r28, %r121, 1;
	mul.wide.s32 	%rd32, %r121, 4;
	add.s64 	%rd33, %rd2, %rd32;
	st.global.u32 	[%rd33], %r94;
	ld.global.u32 	%r122, [%rd63+8];
	mov.u32 	%r121, %r28;
$L__BB0_15:
	ld.global.u32 	%r95, [%rd63+12];
	setp.eq.s32 	%p9, %r122, %r95;
	@%p9 bra 	$L__BB0_17;
	ld.global.u32 	%r96, [%rd62+8];
	add.s32 	%r32, %r121, 1;
	mul.wide.s32 	%rd34, %r121, 4;
	add.s64 	%rd35, %rd2, %rd34;
	st.global.u32 	[%rd35], %r96;
	ld.global.u32 	%r122, [%rd63+12];
	mov.u32 	%r121, %r32;
$L__BB0_17:
	ld.global.u32 	%r97, [%rd63+16];
	setp.eq.s32 	%p10, %r122, %r97;
	@%p10 bra 	$L__BB0_19;
	ld.global.u32 	%r98, [%rd62+12];
	add.s32 	%r36, %r121, 1;
	mul.wide.s32 	%rd36, %r121, 4;
	add.s64 	%rd37, %rd2, %rd36;
	st.global.u32 	[%rd37], %r98;
	mov.u32 	%r121, %r36;
$L__BB0_19:
	add.s32 	%r118, %r118, 8;
	add.s64 	%rd63, %rd63, 32;
	add.s64 	%rd62, %rd62, 32;
	setp.ne.s32 	%p11, %r118, 0;
	@%p11 bra 	$L__BB0_3;
$L__BB0_20:
	setp.eq.s32 	%p12, %r2, 0;
	@%p12 bra 	$L__BB0_39;
	and.b32  	%r43, %r1, 3;
	setp.lt.u32 	%p13, %r2, 4;
	@%p13 bra 	$L__BB0_30;
	mul.wide.u32 	%rd38, %r156, 4;
	add.s64 	%rd10, %rd1, %rd38;
	ld.global.u32 	%r141, [%rd10];
	ld.global.u32 	%r100, [%rd10+4];
	setp.eq.s32 	%p14, %r141, %r100;
	add.s64 	%rd11, %rd3, %rd38;
	@%p14 bra 	$L__BB0_24;
	ld.global.u32 	%r101, [%rd11];
	add.s32 	%r45, %r121, 1;
	mul.wide.s32 	%rd39, %r121, 4;
	add.s64 	%rd40, %rd2, %rd39;
	st.global.u32 	[%rd40], %r101;
	ld.global.u32 	%r141, [%rd10+4];
	mov.u32 	%r121, %r45;
$L__BB0_24:
	ld.global.u32 	%r102, [%rd10+8];
	setp.eq.s32 	%p15, %r141, %r102;
	@%p15 bra 	$L__BB0_26;
	ld.global.u32 	%r103, [%rd11+4];
	add.s32 	%r49, %r121, 1;
	mul.wide.s32 	%rd41, %r121, 4;
	add.s64 	%rd42, %rd2, %rd41;
	st.global.u32 	[%rd42], %r103;
	ld.global.u32 	%r141, [%rd10+8];
	mov.u32 	%r121, %r49;
$L__BB0_26:
	ld.global.u32 	%r104, [%rd10+12];
	setp.eq.s32 	%p16, %r141, %r104;
	@%p16 bra 	$L__BB0_28;
	ld.global.u32 	%r105, [%rd11+8];
	add.s32 	%r53, %r121, 1;
	mul.wide.s32 	%rd43, %r121, 4;
	add.s64 	%rd44, %rd2, %rd43;
	st.global.u32 	[%rd44], %r105;
	ld.global.u32 	%r141, [%rd10+12];
	mov.u32 	%r121, %r53;
$L__BB0_28:
	add.s32 	%r156, %r156, 4;
	ld.global.u32 	%r106, [%rd10+16];
	setp.eq.s32 	%p17, %r141, %r106;
	@%p17 bra 	$L__BB0_30;
	ld.global.u32 	%r107, [%rd11+12];
	add.s32 	%r58, %r121, 1;
	mul.wide.s32 	%rd45, %r121, 4;
	add.s64 	%rd46, %rd2, %rd45;
	st.global.u32 	[%rd46], %r107;
	mov.u32 	%r121, %r58;
$L__BB0_30:
	setp.eq.s32 	%p18, %r43, 0;
	@%p18 bra 	$L__BB0_39;
	setp.eq.s32 	%p19, %r43, 1;
	@%p19 bra 	$L__BB0_36;
	mul.wide.u32 	%rd47, %r156, 4;
	add.s64 	%rd12, %rd1, %rd47;
	ld.global.u32 	%r149, [%rd12];
	ld.global.u32 	%r109, [%rd12+4];
	setp.eq.s32 	%p20, %r149, %r109;
	add.s64 	%rd13, %rd3, %rd47;
	@%p20 bra 	$L__BB0_34;
	ld.global.u32 	%r110, [%rd13];
	add.s32 	%r64, %r121, 1;
	mul.wide.s32 	%rd48, %r121, 4;
	add.s64 	%rd49, %rd2, %rd48;
	st.global.u32 	[%rd49], %r110;
	ld.global.u32 	%r149, [%rd12+4];
	mov.u32 	%r121, %r64;
$L__BB0_34:
	add.s32 	%r156, %r156, 2;
	ld.global.u32 	%r111, [%rd12+8];
	setp.eq.s32 	%p21, %r149, %r111;
	@%p21 bra 	$L__BB0_36;
	ld.global.u32 	%r112, [%rd13+4];
	add.s32 	%r69, %r121, 1;
	mul.wide.s32 	%rd50, %r121, 4;
	add.s64 	%rd51, %rd2, %rd50;
	st.global.u32 	[%rd51], %r112;
	mov.u32 	%r121, %r69;
$L__BB0_36:
	and.b32  	%r113, %r1, 1;
	setp.eq.b32 	%p22, %r113, 1;
	not.pred 	%p23, %p22;
	@%p23 bra 	$L__BB0_39;
	mul.wide.u32 	%rd52, %r156, 4;
	add.s64 	%rd53, %rd1, %rd52;
	ld.global.u32 	%r114, [%rd53];
	add.s32 	%r156, %r156, 1;
	ld.global.u32 	%r115, [%rd53+4];
	setp.eq.s32 	%p24, %r114, %r115;
	@%p24 bra 	$L__BB0_39;
	add.s64 	%rd55, %rd3, %rd52;
	ld.global.u32 	%r116, [%rd55];
	add.s32 	%r75, %r121, 1;
	mul.wide.s32 	%rd56, %r121, 4;
	add.s64 	%rd57, %rd2, %rd56;
	st.global.u32 	[%rd57], %r116;
	mov.u32 	%r121, %r75;
$L__BB0_39:
	cvt.u64.u32 	%rd64, %r156;
	cvt.s64.s32 	%rd65, %r121;
$L__BB0_40:
	shl.b64 	%rd58, %rd64, 2;
	add.s64 	%rd59, %rd3, %rd58;
	ld.global.u32 	%r117, [%rd59];
	shl.b64 	%rd60, %rd65, 2;
	add.s64 	%rd61, %rd2, %rd60;
	st.global.u32 	[%rd61], %r117;
	ret;

}


// ===== COMPILED SASS (sm_100) =====

	.target	sm_100

	.elftype	@"ET_EXEC"


//--------------------- .note.nv.tkinfo           --------------------------
	.section	.note.nv.tkinfo,"",@"SHT_NOTE"
	.sectionflags	@"SHF_NOTE_NV_TKINFO"
	.tkinfo
        /*0018*/ 	.word	0x00000002
        /*0030*/ 	.string	""
        /*0030*/ 	.string	"ptxas"
        /*0030*/ 	.string	"Cuda compilation tools, release 13.0, V13.0.88"
        /*0030*/ 	.string	"Build cuda_13.0.r13.0/compiler.36424714_0"
        /*0030*/ 	.string	"-arch sm_100 -m 64 "



//--------------------- .note.nv.cuinfo           --------------------------
	.section	.note.nv.cuinfo,"",@"SHT_NOTE"
	.sectionflags	@"SHF_NOTE_NV_CUINFO"
        /*0018*/ 	.short	0x0002
        /*001a*/ 	.short	0x0064
        /*001c*/ 	.short	0x0082
	.zero		2


//--------------------- .nv.info                  --------------------------
	.section	.nv.info,"",@"SHT_CUDA_INFO"
	.align	4


	//----- nvinfo : EIATTR_REGCOUNT
	.align		4
        /*0000*/ 	.byte	0x04, 0x2f
        /*0002*/ 	.short	(.L_1 - .L_0)
	.align		4
.L_0:
        /*0004*/ 	.word	index@(_Z19collateSegments_gpuPiS_S_i)
        /*0008*/ 	.word	0x00000012


	//----- nvinfo : EIATTR_FRAME_SIZE
	.align		4
.L_1:
        /*000c*/ 	.byte	0x04, 0x11
        /*000e*/ 	.short	(.L_3 - .L_2)
	.align		4
.L_2:
        /*0010*/ 	.word	index@(_Z19collateSegments_gpuPiS_S_i)
        /*0014*/ 	.word	0x00000000


	//----- nvinfo : EIATTR_MIN_STACK_SIZE
	.align		4
.L_3:
        /*0018*/ 	.byte	0x04, 0x12
        /*001a*/ 	.short	(.L_5 - .L_4)
	.align		4
.L_4:
        /*001c*/ 	.word	index@(_Z19collateSegments_gpuPiS_S_i)
        /*0020*/ 	.word	0x00000000
.L_5:


//--------------------- .nv.compat                --------------------------
	.section	.nv.compat,"",@"SHT_CUDA_COMPAT_INFO"
	.align	4
        /*0000*/ 	.byte	0x02, 0x09, 0x00, 0x00, 0x02, 0x02, 0x01, 0x00, 0x02, 0x05, 0x05, 0x00, 0x03, 0x07, 0x01, 0x01
        /*0010*/ 	.byte	0x02, 0x03, 0x00, 0x00, 0x02, 0x06, 0x01, 0x00, 0x04, 0x0b, 0x08, 0x00, 0x09, 0x00, 0x00, 0x00
        /*0020*/ 	.byte	0x00, 0x00, 0x00, 0x00


//--------------------- .nv.info._Z19collateSegments_gpuPiS_S_i --------------------------
	.section	.nv.info._Z19collateSegments_gpuPiS_S_i,"",@"SHT_CUDA_INFO"
	.sectionflags	@""
	.align	4


	//----- nvinfo : EIATTR_CUDA_API_VERSION
	.align		4
        /*0000*/ 	.byte	0x04, 0x37
        /*0002*/ 	.short	(.L_7 - .L_6)
.L_6:
        /*0004*/ 	.word	0x00000082


	//----- nvinfo : EIATTR_KPARAM_INFO
	.align		4
.L_7:
        /*0008*/ 	.byte	0x04, 0x17
        /*000a*/ 	.short	(.L_9 - .L_8)
.L_8:
        /*000c*/ 	.word	0x00000000
        /*0010*/ 	.short	0x0003
        /*0012*/ 	.short	0x0018
        /*0014*/ 	.byte	0x00, 0xf0, 0x11, 0x00


	//----- nvinfo : EIATTR_KPARAM_INFO
	.align		4
.L_9:
        /*0018*/ 	.byte	0x04, 0x17
        /*001a*/ 	.short	(.L_11 - .L_10)
.L_10:
        /*001c*/ 	.word	0x00000000
        /*0020*/ 	.short	0x0002
        /*0022*/ 	.short	0x0010
        /*0024*/ 	.byte	0x00, 0xf5, 0x21, 0x00


	//----- nvinfo : EIATTR_KPARAM_INFO
	.align		4
.L_11:
        /*0028*/ 	.byte	0x04, 0x17
        /*002a*/ 	.short	(.L_13 - .L_12)
.L_12:
        /*002c*/ 	.word	0x00000000
        /*0030*/ 	.short	0x0001
        /*0032*/ 	.short	0x0008
        /*0034*/ 	.byte	0x00, 0xf5, 0x21, 0x00


	//----- nvinfo : EIATTR_KPARAM_INFO
	.align		4
.L_13:
        /*0038*/ 	.byte	0x04, 0x17
        /*003a*/ 	.short	(.L_15 - .L_14)
.L_14:
        /*003c*/ 	.word	0x00000000
        /*0040*/ 	.short	0x0000
        /*0042*/ 	.short	0x0000
        /*0044*/ 	.byte	0x00, 0xf5, 0x21, 0x00


	//----- nvinfo : EIATTR_SPARSE_MMA_MASK
	.align		4
.L_15:
        /*0048*/ 	.byte	0x03, 0x50
        /*004a*/ 	.short	0x0000


	//----- nvinfo : EIATTR_MAXREG_COUNT
	.align		4
        /*004c*/ 	.byte	0x03, 0x1b
        /*004e*/ 	.short	0x00ff


	//----- nvinfo : EIATTR_MERCURY_ISA_VERSION
	.align		4
        /*0050*/ 	.byte	0x03, 0x5f
        /*0052*/ 	.short	0x0101


	//----- nvinfo : EIATTR_VRC_CTA_INIT_COUNT
	.align		4
        /*0054*/ 	.byte	0x02, 0x4a
	.zero		1
	.zero		1


	//----- nvinfo : EIATTR_EXIT_INSTR_OFFSETS
	.align		4
        /*0058*/ 	.byte	0x04, 0x1c
        /*005a*/ 	.short	(.L_17 - .L_16)


	//   ....[0]....
.L_16:
        /*005c*/ 	.word	0x00000d20


	//----- nvinfo : EIATTR_CBANK_PARAM_SIZE
	.align		4
.L_17:
        /*0060*/ 	.byte	0x03, 0x19
        /*0062*/ 	.short	0x001c


	//----- nvinfo : EIATTR_PARAM_CBANK
	.align		4
        /*0064*/ 	.byte	0x04, 0x0a
        /*0066*/ 	.short	(.L_19 - .L_18)
	.align		4
.L_18:
        /*0068*/ 	.word	index@(.nv.constant0._Z19collateSegments_gpuPiS_S_i)
        /*006c*/ 	.short	0x0380
        /*006e*/ 	.short	0x001c


	//----- nvinfo : EIATTR_SW_WAR
	.align		4
.L_19:
        /*0070*/ 	.byte	0x04, 0x36
        /*0072*/ 	.short	(.L_21 - .L_20)
.L_20:
        /*0074*/ 	.word	0x00000008
.L_21:


//--------------------- .nv.callgraph             --------------------------
	.section	.nv.callgraph,"",@"SHT_CUDA_CALLGRAPH"
	.align	4
	.sectionentsize	8
	.align		4
        /*0000*/ 	.word	0x00000000
	.align		4
        /*0004*/ 	.word	0xffffffff
	.align		4
        /*0008*/ 	.word	0x00000000
	.align		4
        /*000c*/ 	.word	0xfffffffe
	.align		4
        /*0010*/ 	.word	0x00000000
	.align		4
        /*0014*/ 	.word	0xfffffffd
	.align		4
        /*0018*/ 	.word	0x00000000
	.align		4
        /*001c*/ 	.word	0xfffffffc


//--------------------- .text._Z19collateSegments_gpuPiS_S_i --------------------------
	.section	.text._Z19collateSegments_gpuPiS_S_i,"ax",@progbits
	.align	128
        .global         _Z19collateSegments_gpuPiS_S_i
        .type           _Z19collateSegments_gpuPiS_S_i,@function
        .size           _Z19collateSegments_gpuPiS_S_i,(.L_x_7 - _Z19collateSegments_gpuPiS_S_i)
        .other          _Z19collateSegments_gpuPiS_S_i,@"STO_CUDA_ENTRY STV_DEFAULT"
_Z19collateSegments_gpuPiS_S_i:
.text._Z19collateSegments_gpuPiS_S_i:
[----:B------:R-:W-:Y:S01]  /*0000*/  LDC R1, c[0x0][0x37c] ;  /* 0x0000df00ff017b82 */ /* 0x000fe20000000800 */
[----:B------:R-:W0:Y:S01]  /*0010*/  LDCU UR5, c[0x0][0x398] ;  /* 0x00007300ff0577ac */ /* 0x000e220008000800 */
[----:B------:R-:W-:Y:S02]  /*0020*/  CS2R R2, SRZ ;  /* 0x0000000000027805 */ /* 0x000fe4000001ff00 */
[----:B------:R-:W-:Y:S01]  /*0030*/  CS2R R4, SRZ ;  /* 0x0000000000047805 */ /* 0x000fe2000001ff00 */
[----:B------:R-:W1:Y:S01]  /*0040*/  LDCU.64 UR14, c[0x0][0x358] ;  /* 0x00006b00ff0e77ac */ /* 0x000e620008000a00 */
[----:B0-----:R-:W-:-:S09]  /*0050*/  UISETP.GE.AND UP0, UPT, UR5, 0x2, UPT ;  /* 0x000000020500788c */ /* 0x001fd2000bf06270 */
[----:B-1----:R-:W-:Y:S05]  /*0060*/  BRA.U !UP0, `(.L_x_0) ;  /* 0x0000000d080c7547 */ /* 0x002fea000b800000 */
[----:B------:R-:W-:Y:S01]  /*0070*/  UIADD3 UR4, UPT, UPT, UR5, -0x1, URZ ;  /* 0xffffffff05047890 */ /* 0x000fe2000fffe0ff */
[----:B------:R-:W-:Y:S01]  /*0080*/  IMAD.MOV.U32 R0, RZ, RZ, RZ ;  /* 0x000000ffff007224 */ /* 0x000fe200078e00ff */
[----:B------:R-:W-:Y:S01]  /*0090*/  UIADD3 UR5, UPT, UPT, UR5, -0x2, URZ ;  /* 0xfffffffe05057890 */ /* 0x000fe2000fffe0ff */
[----:B------:R-:W-:Y:S01]  /*00a0*/  IMAD.MOV.U32 R2, RZ, RZ, RZ ;  /* 0x000000ffff027224 */ /* 0x000fe200078e00ff */
[----:B------:R-:W-:Y:S02]  /*00b0*/  ULOP3.LUT UR12, UR4, 0x7, URZ, 0xc0, !UPT ;  /* 0x00000007040c7892 */ /* 0x000fe4000f8ec0ff */
[----:B------:R-:W-:Y:S02]  /*00c0*/  UISETP.GE.U32.AND UP1, UPT, UR5, 0x7, UPT ;  /* 0x000000070500788c */ /* 0x000fe4000bf26070 */
[----:B------:R-:W-:-:S07]  /*00d0*/  UISETP.NE.AND UP0, UPT, UR12, URZ, UPT ;  /* 0x000000ff0c00728c */ /* 0x000fce000bf05270 */
[----:B------:R-:W-:Y:S05]  /*00e0*/  BRA.U !UP1, `(.L_x_1) ;  /* 0x0000000509787547 */ /* 0x000fea000b800000 */
[----:B------:R-:W0:Y:S01]  /*00f0*/  LDCU.128 UR8, c[0x0][0x380] ;  /* 0x00007000ff0877ac */ /* 0x000e220008000c00 */
[----:B------:R-:W-:Y:S01]  /*0100*/  HFMA2 R0, -RZ, RZ, 0, 0 ;  /* 0x00000000ff007431 */ /* 0x000fe200000001ff */
[----:B0-----:R-:W-:Y:S02]  /*0110*/  UIADD3 UR7, UP1, UPT, UR8, 0x10, URZ ;  /* 0x0000001008077890 */ /* 0x001fe4000ff3e0ff */
[----:B------:R-:W-:Y:S02]  /*0120*/  UIADD3 UR5, UP2, UPT, UR10, 0x10, URZ ;  /* 0x000000100a057890 */ /* 0x000fe4000ff5e0ff */
[----:B------:R-:W-:Y:S02]  /*0130*/  ULOP3.LUT UR10, UR4, 0xfffffff8, URZ, 0xc0, !UPT ;  /* 0xfffffff8040a7892 */ /* 0x000fe4000f8ec0ff */
[----:B------:R-:W-:Y:S01]  /*0140*/  UIADD3.X UR8, UPT, UPT, URZ, UR9, URZ, UP1, !UPT ;  /* 0x00000009ff087290 */ /* 0x000fe20008ffe4ff */
[----:B------:R-:W-:Y:S01]  /*0150*/  MOV R9, UR7 ;  /* 0x0000000700097c02 */ /* 0x000fe20008000f00 */
[----:B------:R-:W-:Y:S01]  /*0160*/  UIADD3.X UR6, UPT, UPT, URZ, UR11, URZ, UP2, !UPT ;  /* 0x0000000bff067290 */ /* 0x000fe200097fe4ff */
[----:B------:R-:W-:Y:S01]  /*0170*/  IMAD.U32 R8, RZ, RZ, UR5 ;  /* 0x00000005ff087e24 */ /* 0x000fe2000f8e00ff */
[----:B------:R-:W-:-:S02]  /*0180*/  UIADD3 UR9, UPT, UPT, -UR10, URZ, URZ ;  /* 0x000000ff0a097290 */ /* 0x000fc4000fffe1ff */
[----:B------:R-:W-:Y:S01]  /*0190*/  IMAD.U32 R2, RZ, RZ, UR10 ;  /* 0x0000000aff027e24 */ /* 0x000fe2000f8e00ff */
[----:B------:R-:W-:Y:S01]  /*01a0*/  MOV R7, UR8 ;  /* 0x0000000800077c02 */ /* 0x000fe20008000f00 */
[----:B------:R-:W-:-:S08]  /*01b0*/  IMAD.U32 R5, RZ, RZ, UR6 ;  /* 0x00000006ff057e24 */ /* 0x000fd0000f8e00ff */
.L_x_2:
[----:B------:R-:W-:-:S05]  /*01c0*/  MOV R6, R9 ;  /* 0x0000000900067202 */ /* 0x000fca0000000f00 */
[----:B0-----:R-:W2:Y:S04]  /*01d0*/  LDG.E R3, desc[UR14][R6.64+-0x10] ;  /* 0xfffff00e06037981 */ /* 0x001ea8000c1e1900 */
[----:B------:R-:W2:Y:S02]  /*01e0*/  LDG.E R4, desc[UR14][R6.64+-0xc] ;  /* 0xfffff40e06047981 */ /* 0x000ea4000c1e1900 */
[----:B--2---:R-:W-:Y:S01]  /*01f0*/  ISETP.NE.AND P0, PT, R3, R4, PT ;  /* 0x000000040300720c */ /* 0x004fe20003f05270 */
[----:B------:R-:W-:-:S12]  /*0200*/  IMAD.MOV.U32 R4, RZ, RZ, R8 ;  /* 0x000000ffff047224 */ /* 0x000fd800078e0008 */
[----:B------:R-:W2:Y:S01]  /*0210*/  @P0 LDG.E R13, desc[UR14][R4.64+-0x10] ;  /* 0xfffff00e040d0981 */ /* 0x000ea2000c1e1900 */
[----:B------:R-:W0:Y:S02]  /*0220*/  @P0 LDC.64 R8, c[0x0][0x390] ;  /* 0x0000e400ff080b82 */ /* 0x000e240000000a00 */
[----:B0-----:R-:W-:-:S05]  /*0230*/  @P0 IMAD.WIDE R8, R0, 0x4, R8 ;  /* 0x0000000400080825 */ /* 0x001fca00078e0208 */
[----:B--2---:R0:W-:Y:S04]  /*0240*/  @P0 STG.E desc[UR14][R8.64], R13 ;  /* 0x0000000d08000986 */ /* 0x0041e8000c10190e */
[----:B------:R-:W2:Y:S04]  /*0250*/  @P0 LDG.E R3, desc[UR14][R6.64+-0xc] ;  /* 0xfffff40e06030981 */ /* 0x000ea8000c1e1900 */
[----:B------:R-:W2:Y:S01]  /*0260*/  LDG.E R10, desc[UR14][R6.64+-0x8] ;  /* 0xfffff80e060a7981 */ /* 0x000ea2000c1e1900 */
[----:B------:R-:W-:Y:S02]  /*0270*/  @P0 IADD3 R12, PT, PT, R0, 0x1, RZ ;  /* 0x00000001000c0810 */ /* 0x000fe40007ffe0ff */
[----:B--2---:R-:W-:-:S13]  /*0280*/  ISETP.NE.AND P1, PT, R3, R10, PT ;  /* 0x0000000a0300720c */ /* 0x004fda0003f25270 */
[----:B------:R-:W2:Y:S01]  /*0290*/  @P1 LDG.E R15, desc[UR14][R4.64+-0xc] ;  /* 0xfffff40e040f1981 */ /* 0x000ea2000c1e1900 */
[----:B------:R-:W1:Y:S01]  /*02a0*/  @P1 LDC.64 R10, c[0x0][0x390] ;  /* 0x0000e400ff0a1b82 */ /* 0x000e620000000a00 */
[----:B------:R-:W-:-:S04]  /*02b0*/  @P0 IMAD.MOV.U32 R0, RZ, RZ, R12 ;  /* 0x000000ffff000224 */ /* 0x000fc800078e000c */
[----:B-1----:R-:W-:-:S05]  /*02c0*/  @P1 IMAD.WIDE R10, R0, 0x4, R10 ;  /* 0x00000004000a1825 */ /* 0x002fca00078e020a */
[----:B--2---:R1:W-:Y:S04]  /*02d0*/  @P1 STG.E desc[UR14][R10.64], R15 ;  /* 0x0000000f0a001986 */ /* 0x0043e8000c10190e */
[----:B------:R-:W2:Y:S04]  /*02e0*/  @P1 LDG.E R3, desc[UR14][R6.64+-0x8] ;  /* 0xfffff80e06031981 */ /* 0x000ea8000c1e1900 */
[----:B0-----:R-:W2:Y:S01]  /*02f0*/  LDG.E R8, desc[UR14][R6.64+-0x4] ;  /* 0xfffffc0e06087981 */ /* 0x001ea2000c1e1900 */
[----:B------:R-:W-:Y:S02]  /*0300*/  @P1 IADD3 R12, PT, PT, R0, 0x1, RZ ;  /* 0x00000001000c1810 */ /* 0x000fe40007ffe0ff */
[----:B--2---:R-:W-:-:S13]  /*0310*/  ISETP.NE.AND P0, PT, R3, R8, PT ;  /* 0x000000080300720c */ /* 0x004fda0003f05270 */
[----:B------:R-:W2:Y:S01]  /*0320*/  @P0 LDG.E R13, desc[UR14][R4.64+-0x8] ;  /* 0xfffff80e040d0981 */ /* 0x000ea2000c1e1900 */
[----:B------:R-:W0:Y:S01]  /*0330*/  @P0 LDC.64 R8, c[0x0][0x390] ;  /* 0x0000e400ff080b82 */ /* 0x000e220000000a00 */
[----:B------:R-:W-:-:S04]  /*0340*/  @P1 IMAD.MOV.U32 R0, RZ, RZ, R12 ;  /* 0x000000ffff001224 */ /* 0x000fc800078e000c */
[----:B0-----:R-:W-:-:S05]  /*0350*/  @P0 IMAD.WIDE R8, R0, 0x4, R8 ;  /* 0x0000000400080825 */ /* 0x001fca00078e0208 */
[----:B--2---:R0:W-:Y:S04]  /*0360*/  @P0 STG.E desc[UR14][R8.64], R13 ;  /* 0x0000000d08000986 */ /* 0x0041e8000c10190e */
[----:B------:R-:W2:Y:S04]  /*0370*/  @P0 LDG.E R3, desc[UR14][R6.64+-0x4] ;  /* 0xfffffc0e06030981 */ /* 0x000ea8000c1e1900 */
[----:B-1----:R-:W2:Y:S01]  /*0380*/  LDG.E R10, desc[UR14][R6.64] ;  /* 0x0000000e060a7981 */ /* 0x002ea2000c1e1900 */
        /* <DEDUP_REMOVED lines=38> */
[----:B------:R1:W2:Y:S01]  /*05f0*/  @P0 LDG.E R3, desc[UR14][R4.64+0xc] ;  /* 0x00000c0e04030981 */ /* 0x0002a2000c1e1900 */
[----:B------:R-:W3:Y:S01]  /*0600*/  @P0 LDC.64 R10, c[0x0][0x390] ;  /* 0x0000e400ff0a0b82 */ /* 0x000ee20000000a00 */
[----:B------:R-:W-:Y:S01]  /*0610*/  @P2 IMAD.MOV.U32 R0, RZ, RZ, R12 ;  /* 0x000000ffff002224 */ /* 0x000fe200078e000c */
[----:B------:R-:W-:Y:S01]  /*0620*/  UIADD3 UR9, UPT, UPT, UR9, 0x8, URZ ;  /* 0x0000000809097890 */ /* 0x000fe2000fffe0ff */
[----:B0-----:R-:W-:Y:S02]  /*0630*/  IADD3 R9, P1, PT, R6, 0x20, RZ ;  /* 0x0000002006097810 */ /* 0x001fe40007f3e0ff */
[----:B------:R-:W-:Y:S01]  /*0640*/  IADD3 R8, P2, PT, R4, 0x20, RZ ;  /* 0x0000002004087810 */ /* 0x000fe20007f5e0ff */
[----:B------:R-:W-:Y:S01]  /*0650*/  UISETP.NE.AND UP1, UPT, UR9, URZ, UPT ;  /* 0x000000ff0900728c */ /* 0x000fe2000bf25270 */
[C---:B------:R-:W-:Y:S01]  /*0660*/  @P0 IADD3 R6, PT, PT, R0.reuse, 0x1, RZ ;  /* 0x0000000100060810 */ /* 0x040fe20007ffe0ff */
[----:B------:R-:W-:Y:S01]  /*0670*/  IMAD.X R7, RZ, RZ, R7, P1 ;  /* 0x000000ffff077224 */ /* 0x000fe200008e0607 */
[----:B-1----:R-:W-:Y:S01]  /*0680*/  IADD3.X R5, PT, PT, RZ, R5, RZ, P2, !PT ;  /* 0x00000005ff057210 */ /* 0x002fe200017fe4ff */
[----:B---3--:R-:W-:-:S04]  /*0690*/  @P0 IMAD.WIDE R10, R0, 0x4, R10 ;  /* 0x00000004000a0825 */ /* 0x008fc800078e020a */
[----:B------:R-:W-:Y:S01]  /*06a0*/  @P0 IMAD.MOV.U32 R0, RZ, RZ, R6 ;  /* 0x000000ffff000224 */ /* 0x000fe200078e0006 */
[----:B--2---:R0:W-:Y:S01]  /*06b0*/  @P0 STG.E desc[UR14][R10.64], R3 ;  /* 0x000000030a000986 */ /* 0x0041e2000c10190e */
[----:B------:R-:W-:Y:S05]  /*06c0*/  BRA.U UP1, `(.L_x_2) ;  /* 0xfffffff901bc7547 */ /* 0x000fea000b83ffff */
.L_x_1:
[----:B------:R-:W-:Y:S05]  /*06d0*/  BRA.U !UP0, `(.L_x_3) ;  /* 0x0000000508647547 */ /* 0x000fea000b800000 */
[----:B------:R-:W-:Y:S02]  /*06e0*/  UISETP.GE.U32.AND UP0, UPT, UR12, 0x4, UPT ;  /* 0x000000040c00788c */ /* 0x000fe4000bf06070 */
[----:B------:R-:W-:-:S04]  /*06f0*/  ULOP3.LUT UR5, UR4, 0x3, URZ, 0xc0, !UPT ;  /* 0x0000000304057892 */ /* 0x000fc8000f8ec0ff */
[----:B------:R-:W-:-:S03]  /*0700*/  UISETP.NE.AND UP1, UPT, UR5, URZ, UPT ;  /* 0x000000ff0500728c */ /* 0x000fc6000bf25270 */
[----:B------:R-:W-:Y:S08]  /*0710*/  BRA.U !UP0, `(.L_x_4) ;  /* 0x0000000108a47547 */ /* 0x000ff0000b800000 */
[----:B------:R-:W1:Y:S08]  /*0720*/  LDC.64 R4, c[0x0][0x380] ;  /* 0x0000e000ff047b82 */ /* 0x000e700000000a00 */
[----:B------:R-:W2:Y:S01]  /*0730*/  LDC.64 R6, c[0x0][0x388] ;  /* 0x0000e200ff067b82 */ /* 0x000ea20000000a00 */
[----:B-1----:R-:W-:-:S05]  /*0740*/  IMAD.WIDE.U32 R4, R2, 0x4, R4 ;  /* 0x0000000402047825 */ /* 0x002fca00078e0004 */
[----:B0-----:R-:W3:Y:S04]  /*0750*/  LDG.E R3, desc[UR14][R4.64] ;  /* 0x0000000e04037981 */ /* 0x001ee8000c1e1900 */
[----:B------:R-:W3:Y:S01]  /*0760*/  LDG.E R8, desc[UR14][R4.64+0x4] ;  /* 0x0000040e04087981 */ /* 0x000ee2000c1e1900 */
[----:B--2---:R-:W-:Y:S01]  /*0770*/  IMAD.WIDE.U32 R6, R2, 0x4, R6 ;  /* 0x0000000402067825 */ /* 0x004fe200078e0006 */
[----:B---3--:R-:W-:-:S13]  /*0780*/  ISETP.NE.AND P0, PT, R3, R8, PT ;  /* 0x000000080300720c */ /* 0x008fda0003f05270 */
        /* <DEDUP_REMOVED lines=22> */
[----:B------:R-:W3:Y:S04]  /*08f0*/  @P0 LDG.E R3, desc[UR14][R4.64+0xc] ;  /* 0x00000c0e04030981 */ /* 0x000ee8000c1e1900 */
[----:B-1----:R-:W3:Y:S01]  /*0900*/  LDG.E R10, desc[UR14][R4.64+0x10] ;  /* 0x0000100e040a7981 */ /* 0x002ee2000c1e1900 */
[----:B------:R-:W-:Y:S02]  /*0910*/  @P0 IADD3 R12, PT, PT, R0, 0x1, RZ ;  /* 0x00000001000c0810 */ /* 0x000fe40007ffe0ff */
[----:B---3--:R-:W-:-:S13]  /*0920*/  ISETP.NE.AND P1, PT, R3, R10, PT ;  /* 0x0000000a0300720c */ /* 0x008fda0003f25270 */
[----:B------:R-:W3:Y:S01]  /*0930*/  @P1 LDG.E R3, desc[UR14][R6.64+0xc] ;  /* 0x00000c0e06031981 */ /* 0x000ee2000c1e1900 */
[----:B------:R-:W0:Y:S01]  /*0940*/  @P1 LDC.64 R10, c[0x0][0x390] ;  /* 0x0000e400ff0a1b82 */ /* 0x000e220000000a00 */
[----:B------:R-:W-:Y:S02]  /*0950*/  @P0 IMAD.MOV.U32 R0, RZ, RZ, R12 ;  /* 0x000000ffff000224 */ /* 0x000fe400078e000c */
[----:B------:R-:W-:-:S03]  /*0960*/  VIADD R2, R2, 0x4 ;  /* 0x0000000402027836 */ /* 0x000fc60000000000 */
[C---:B------:R-:W-:Y:S01]  /*0970*/  @P1 IADD3 R12, PT, PT, R0.reuse, 0x1, RZ ;  /* 0x00000001000c1810 */ /* 0x040fe20007ffe0ff */
[----:B0-----:R-:W-:-:S03]  /*0980*/  @P1 IMAD.WIDE R10, R0, 0x4, R10 ;  /* 0x00000004000a1825 */ /* 0x001fc600078e020a */
[----:B------:R-:W-:Y:S02]  /*0990*/  @P1 MOV R0, R12 ;  /* 0x0000000c00001202 */ /* 0x000fe40000000f00 */
[----:B---3--:R2:W-:Y:S05]  /*09a0*/  @P1 STG.E desc[UR14][R10.64], R3 ;  /* 0x000000030a001986 */ /* 0x0085ea000c10190e */
.L_x_4:
[----:B------:R-:W-:Y:S05]  /*09b0*/  BRA.U !UP1, `(.L_x_3) ;  /* 0x0000000109ac7547 */ /* 0x000fea000b800000 */
[----:B------:R-:W-:Y:S02]  /*09c0*/  UISETP.NE.AND UP0, UPT, UR5, 0x1, UPT ;  /* 0x000000010500788c */ /* 0x000fe4000bf05270 */
[----:B------:R-:W-:-:S04]  /*09d0*/  ULOP3.LUT UR4, UR4, 0x1, URZ, 0xc0, !UPT ;  /* 0x0000000104047892 */ /* 0x000fc8000f8ec0ff */
[----:B------:R-:W-:-:S03]  /*09e0*/  UISETP.NE.U32.AND UP1, UPT, UR4, 0x1, UPT ;  /* 0x000000010400788c */ /* 0x000fc6000bf25070 */
[----:B------:R-:W-:Y:S08]  /*09f0*/  BRA.U !UP0, `(.L_x_5) ;  /* 0x00000001085c7547 */ /* 0x000ff0000b800000 */
[----:B------:R-:W1:Y:S08]  /*0a00*/  LDC.64 R4, c[0x0][0x380] ;  /* 0x0000e000ff047b82 */ /* 0x000e700000000a00 */
[----:B------:R-:W3:Y:S01]  /*0a10*/  LDC.64 R6, c[0x0][0x388] ;  /* 0x0000e200ff067b82 */ /* 0x000ee20000000a00 */
[----:B-1----:R-:W-:-:S05]  /*0a20*/  IMAD.WIDE.U32 R4, R2, 0x4, R4 ;  /* 0x0000000402047825 */ /* 0x002fca00078e0004 */
[----:B0-2---:R-:W2:Y:S04]  /*0a30*/  LDG.E R10, desc[UR14][R4.64] ;  /* 0x0000000e040a7981 */ /* 0x005ea8000c1e1900 */
[----:B------:R-:W2:Y:S01]  /*0a40*/  LDG.E R3, desc[UR14][R4.64+0x4] ;  /* 0x0000040e04037981 */ /* 0x000ea2000c1e1900 */
[----:B---3--:R-:W-:Y:S01]  /*0a50*/  IMAD.WIDE.U32 R6, R2, 0x4, R6 ;  /* 0x0000000402067825 */ /* 0x008fe200078e0006 */
[----:B--2---:R-:W-:-:S13]  /*0a60*/  ISETP.NE.AND P0, PT, R10, R3, PT ;  /* 0x000000030a00720c */ /* 0x004fda0003f05270 */
[----:B------:R-:W2:Y:S01]  /*0a70*/  @P0 LDG.E R3, desc[UR14][R6.64] ;  /* 0x0000000e06030981 */ /* 0x000ea2000c1e1900 */
[----:B------:R-:W0:Y:S02]  /*0a80*/  @P0 LDC.64 R8, c[0x0][0x390] ;  /* 0x0000e400ff080b82 */ /* 0x000e240000000a00 */
[----:B0-----:R-:W-:-:S05]  /*0a90*/  @P0 IMAD.WIDE R8, R0, 0x4, R8 ;  /* 0x0000000400080825 */ /* 0x001fca00078e0208 */
[----:B--2---:R1:W-:Y:S04]  /*0aa0*/  @P0 STG.E desc[UR14][R8.64], R3 ;  /* 0x0000000308000986 */ /* 0x0043e8000c10190e */
[----:B------:R-:W2:Y:S04]  /*0ab0*/  @P0 LDG.E R10, desc[UR14][R4.64+0x4] ;  /* 0x0000040e040a0981 */ /* 0x000ea8000c1e1900 */
[----:B------:R-:W2:Y:S01]  /*0ac0*/  LDG.E R11, desc[UR14][R4.64+0x8] ;  /* 0x0000080e040b7981 */ /* 0x000ea2000c1e1900 */
[----:B------:R-:W-:Y:S01]  /*0ad0*/  @P0 VIADD R12, R0, 0x1 ;  /* 0x00000001000c0836 */ /* 0x000fe20000000000 */
[----:B--2---:R-:W-:-:S13]  /*0ae0*/  ISETP.NE.AND P1, PT, R10, R11, PT ;  /* 0x0000000b0a00720c */ /* 0x004fda0003f25270 */
[----:B------:R-:W2:Y:S01]  /*0af0*/  @P1 LDG.E R13, desc[UR14][R6.64+0x4] ;  /* 0x0000040e060d1981 */ /* 0x000ea2000c1e1900 */
[----:B------:R-:W0:Y:S01]  /*0b00*/  @P1 LDC.64 R10, c[0x0][0x390] ;  /* 0x0000e400ff0a1b82 */ /* 0x000e220000000a00 */
[----:B------:R-:W-:Y:S02]  /*0b10*/  @P0 MOV R0, R12 ;  /* 0x0000000c00000202 */ /* 0x000fe40000000f00 */
[----:B------:R-:W-:-:S03]  /*0b20*/  IADD3 R2, PT, PT, R2, 0x2, RZ ;  /* 0x0000000202027810 */ /* 0x000fc60007ffe0ff */
[C---:B------:R-:W-:Y:S02]  /*0b30*/  @P1 VIADD R12, R0.reuse, 0x1 ;  /* 0x00000001000c1836 */ /* 0x040fe40000000000 */
[----:B0-----:R-:W-:-:S04]  /*0b40*/  @P1 IMAD.WIDE R10, R0, 0x4, R10 ;  /* 0x00000004000a1825 */ /* 0x001fc800078e020a */
[----:B------:R-:W-:Y:S01]  /*0b50*/  @P1 IMAD.MOV.U32 R0, RZ, RZ, R12 ;  /* 0x000000ffff001224 */ /* 0x000fe200078e000c */
[----:B--2---:R1:W-:Y:S06]  /*0b60*/  @P1 STG.E desc[UR14][R10.64], R13 ;  /* 0x0000000d0a001986 */ /* 0x0043ec000c10190e */
.L_x_5:
[----:B------:R-:W-:Y:S05]  /*0b70*/  BRA.U UP1, `(.L_x_3) ;  /* 0x00000001013c7547 */ /* 0x000fea000b800000 */
[----:B------:R-:W3:Y:S02]  /*0b80*/  LDC.64 R4, c[0x0][0x380] ;  /* 0x0000e000ff047b82 */ /* 0x000ee40000000a00 */
[----:B---3--:R-:W-:-:S05]  /*0b90*/  IMAD.WIDE.U32 R4, R2, 0x4, R4 ;  /* 0x0000000402047825 */ /* 0x008fca00078e0004 */
[----:B012---:R-:W2:Y:S04]  /*0ba0*/  LDG.E R3, desc[UR14][R4.64] ;  /* 0x0000000e04037981 */ /* 0x007ea8000c1e1900 */
[----:B------:R-:W2:Y:S02]  /*0bb0*/  LDG.E R6, desc[UR14][R4.64+0x4] ;  /* 0x0000040e04067981 */ /* 0x000ea4000c1e1900 */
[----:B--2---:R-:W-:Y:S02]  /*0bc0*/  ISETP.NE.AND P0, PT, R3, R6, PT ;  /* 0x000000060300720c */ /* 0x004fe40003f05270 */
[----:B------:R-:W-:Y:S01]  /*0bd0*/  MOV R3, R2 ;  /* 0x0000000200037202 */ /* 0x000fe20000000f00 */
[----:B------:R-:W-:-:S10]  /*0be0*/  VIADD R2, R2, 0x1 ;  /* 0x0000000102027836 */ /* 0x000fd40000000000 */
[----:B------:R-:W-:Y:S05]  /*0bf0*/  @!P0 BRA `(.L_x_3) ;  /* 0x00000000001c8947 */ /* 0x000fea0003800000 */
[----:B------:R-:W0:Y:S08]  /*0c00*/  LDC.64 R4, c[0x0][0x388] ;  /* 0x0000e200ff047b82 */ /* 0x000e300000000a00 */
[----:B------:R-:W1:Y:S01]  /*0c10*/  LDC.64 R6, c[0x0][0x390] ;  /* 0x0000e400ff067b82 */ /* 0x000e620000000a00 */
[----:B0-----:R-:W-:-:S06]  /*0c20*/  IMAD.WIDE.U32 R4, R3, 0x4, R4 ;  /* 0x0000000403047825 */ /* 0x001fcc00078e0004 */
[----:B------:R-:W2:Y:S01]  /*0c30*/  LDG.E R5, desc[UR14][R4.64] ;  /* 0x0000000e04057981 */ /* 0x000ea2000c1e1900 */
[C---:B-1----:R-:W-:Y:S01]  /*0c40*/  IMAD.WIDE R6, R0.reuse, 0x4, R6 ;  /* 0x0000000400067825 */ /* 0x042fe200078e0206 */
[----:B------:R-:W-:-:S04]  /*0c50*/  IADD3 R0, PT, PT, R0, 0x1, RZ ;  /* 0x0000000100007810 */ /* 0x000fc80007ffe0ff */
[----:B--2---:R3:W-:Y:S03]  /*0c60*/  STG.E desc[UR14][R6.64], R5 ;  /* 0x0000000506007986 */ /* 0x0047e6000c10190e */
.L_x_3:
[----:B---3--:R-:W-:Y:S01]  /*0c70*/  SHF.R.S32.HI R5, RZ, 0x1f, R0 ;  /* 0x0000001fff057819 */ /* 0x008fe20000011400 */
[----:B012---:R-:W-:Y:S01]  /*0c80*/  IMAD.MOV.U32 R3, RZ, RZ, RZ ;  /* 0x000000ffff037224 */ /* 0x007fe200078e00ff */
[----:B------:R-:W-:-:S07]  /*0c90*/  MOV R4, R0 ;  /* 0x0000000000047202 */ /* 0x000fce0000000f00 */
.L_x_0:
[----:B------:R-:W0:Y:S02]  /*0ca0*/  LDC.64 R6, c[0x0][0x388] ;  /* 0x0000e200ff067b82 */ /* 0x000e240000000a00 */
[----:B0-----:R-:W-:-:S04]  /*0cb0*/  LEA R6, P0, R2, R6, 0x2 ;  /* 0x0000000602067211 */ /* 0x001fc800078010ff */
[----:B------:R-:W-:Y:S02]  /*0cc0*/  LEA.HI.X R7, R2, R7, R3, 0x2, P0 ;  /* 0x0000000702077211 */ /* 0x000fe400000f1403 */
[----:B------:R-:W0:Y:S04]  /*0cd0*/  LDC.64 R2, c[0x0][0x390] ;  /* 0x0000e400ff027b82 */ /* 0x000e280000000a00 */
[----:B------:R-:W2:Y:S01]  /*0ce0*/  LDG.E R7, desc[UR14][R6.64] ;  /* 0x0000000e06077981 */ /* 0x000ea2000c1e1900 */
[----:B0-----:R-:W-:-:S04]  /*0cf0*/  LEA R2, P0, R4, R2, 0x2 ;  /* 0x0000000204027211 */ /* 0x001fc800078010ff */
[----:B------:R-:W-:-:S05]  /*0d00*/  LEA.HI.X R3, R4, R3, R5, 0x2, P0 ;  /* 0x0000000304037211 */ /* 0x000fca00000f1405 */
[----:B--2---:R-:W-:Y:S01]  /*0d10*/  STG.E desc[UR14][R2.64], R7 ;  /* 0x0000000702007986 */ /* 0x004fe2000c10190e */
[----:B------:R-:W-:Y:S05]  /*0d20*/  EXIT ;  /* 0x000000000000794d */ /* 0x000fea0003800000 */
.L_x_6:
[----:B------:R-:W-:-:S00]  /*0d30*/  BRA `(.L_x_6) ;  /* 0xfffffffc00fc7947 */ /* 0x000fc0000383ffff */
[----:B------:R-:W-:-:S00]  /*0d40*/  NOP ;  /* 0x0000000000007918 */ /* 0x000fc00000000000 */
        /* <DEDUP_REMOVED lines=11> */
.L_x_7:


//--------------------- .nv.shared.reserved.0     --------------------------
	.section	.nv.shared.reserved.0,"aw",@nobits
	.weak		__nv_reservedSMEM_offset_0_alias
	.size		__nv_reservedSMEM_offset_0_alias, 0, 64
	.other		__nv_reservedSMEM_offset_0_alias,@"STO_CUDA_RESERVED_SHARED STV_DEFAULT"
__nv_reservedSMEM_offset_0_alias:
	.zero		0
	.zero		64


//--------------------- .nv.constant0._Z19collateSegments_gpuPiS_S_i --------------------------
	.section	.nv.constant0._Z19collateSegments_gpuPiS_S_i,"a",@progbits
	.sectionflags	@""
	.align	4
.nv.constant0._Z19collateSegments_gpuPiS_S_i:
	.zero		924


//--------------------- SYMBOLS --------------------------

	.type		.nv.reservedSmem.offset0,@object
	.size		.nv.reservedSmem.offset0,0x4
